	.headerflags	@"EF_CUDA_TEXMODE_UNIFIED EF_CUDA_64BIT_ADDRESS EF_CUDA_ACCELERATORS EF_CUDA_SM90 EF_CUDA_VIRTUAL_SM(EF_CUDA_SM90)"
	.elftype	@"ET_EXEC"


//--------------------- .nv.info                  --------------------------
	.section	.nv.info,"",@"SHT_CUDA_INFO"
	.align	4


	//----- nvinfo : EIATTR_REGCOUNT
	.align		4
        /*0000*/ 	.byte	0x04, 0x2f
        /*0002*/ 	.short	(.L_1 - .L_0)
	.align		4
.L_0:
        /*0004*/ 	.word	index@(triton_poi_fused_convolution_hardtanh_26)
        /*0008*/ 	.word	0x00000010


	//----- nvinfo : EIATTR_MIN_STACK_SIZE
	.align		4
.L_1:
        /*000c*/ 	.byte	0x04, 0x12
        /*000e*/ 	.short	(.L_3 - .L_2)
	.align		4
.L_2:
        /*0010*/ 	.word	index@(triton_poi_fused_convolution_hardtanh_26)
        /*0014*/ 	.word	0x00000000


	//----- nvinfo : EIATTR_FRAME_SIZE
	.align		4
.L_3:
        /*0018*/ 	.byte	0x04, 0x11
        /*001a*/ 	.short	(.L_5 - .L_4)
	.align		4
.L_4:
        /*001c*/ 	.word	index@(triton_poi_fused_convolution_hardtanh_26)
        /*0020*/ 	.word	0x00000000


	//----- nvinfo : EIATTR_MIN_STACK_SIZE
	.align		4
.L_5:
        /*0024*/ 	.byte	0x04, 0x12
        /*0026*/ 	.short	(.L_7 - .L_6)
	.align		4
.L_6:
        /*0028*/ 	.word	index@(triton_poi_fused_convolution_hardtanh_26)
        /*002c*/ 	.word	0x00000000
.L_7:


//--------------------- .nv.info.triton_poi_fused_convolution_hardtanh_26 --------------------------
	.section	.nv.info.triton_poi_fused_convolution_hardtanh_26,"",@"SHT_CUDA_INFO"
	.sectionflags	@""
	.align	4


	//----- nvinfo : EIATTR_CUDA_API_VERSION
	.align		4
        /*0000*/ 	.byte	0x04, 0x37
        /*0002*/ 	.short	(.L_9 - .L_8)
.L_8:
        /*0004*/ 	.word	0x0000007c


	//----- nvinfo : EIATTR_KPARAM_INFO
	.align		4
.L_9:
        /*0008*/ 	.byte	0x04, 0x17
        /*000a*/ 	.short	(.L_11 - .L_10)
.L_10:
        /*000c*/ 	.word	0x00000000
        /*0010*/ 	.short	0x0003
        /*0012*/ 	.short	0x0018
        /*0014*/ 	.byte	0x00, 0xf0, 0x11, 0x00


	//----- nvinfo : EIATTR_KPARAM_INFO
	.align		4
.L_11:
        /*0018*/ 	.byte	0x04, 0x17
        /*001a*/ 	.short	(.L_13 - .L_12)
.L_12:
        /*001c*/ 	.word	0x00000000
        /*0020*/ 	.short	0x0002
        /*0022*/ 	.short	0x0010
        /*0024*/ 	.byte	0x00, 0xf4, 0x21, 0x00


	//----- nvinfo : EIATTR_KPARAM_INFO
	.align		4
.L_13:
        /*0028*/ 	.byte	0x04, 0x17
        /*002a*/ 	.short	(.L_15 - .L_14)
.L_14:
        /*002c*/ 	.word	0x00000000
        /*0030*/ 	.short	0x0001
        /*0032*/ 	.short	0x0008
        /*0034*/ 	.byte	0x00, 0xf4, 0x21, 0x00


	//----- nvinfo : EIATTR_KPARAM_INFO
	.align		4
.L_15:
        /*0038*/ 	.byte	0x04, 0x17
        /*003a*/ 	.short	(.L_17 - .L_16)
.L_16:
        /*003c*/ 	.word	0x00000000
        /*0040*/ 	.short	0x0000
        /*0042*/ 	.short	0x0000
        /*0044*/ 	.byte	0x00, 0xf4, 0x21, 0x00


	//----- nvinfo : EIATTR_SPARSE_MMA_MASK
	.align		4
.L_17:
        /*0048*/ 	.byte	0x03, 0x50
        /*004a*/ 	.short	0x0000


	//----- nvinfo : EIATTR_MAXREG_COUNT
	.align		4
        /*004c*/ 	.byte	0x03, 0x1b
        /*004e*/ 	.short	0x00ff


	//----- nvinfo : EIATTR_EXIT_INSTR_OFFSETS
	.align		4
        /*0050*/ 	.byte	0x04, 0x1c
        /*0052*/ 	.short	(.L_19 - .L_18)


	//   ....[0]....
.L_18:
        /*0054*/ 	.word	0x00000230


	//   ....[1]....
        /*0058*/ 	.word	0x00000250


	//----- nvinfo : EIATTR_REQNTID
	.align		4
.L_19:
        /*005c*/ 	.byte	0x04, 0x10
        /*005e*/ 	.short	(.L_21 - .L_20)
.L_20:
        /*0060*/ 	.word	0x00000080
        /*0064*/ 	.word	0x00000001
        /*0068*/ 	.word	0x00000001


	//----- nvinfo : EIATTR_CBANK_PARAM_SIZE
	.align		4
.L_21:
        /*006c*/ 	.byte	0x03, 0x19
        /*006e*/ 	.short	0x001c


	//----- nvinfo : EIATTR_PARAM_CBANK
	.align		4
        /*0070*/ 	.byte	0x04, 0x0a
        /*0072*/ 	.short	(.L_23 - .L_22)
	.align		4
.L_22:
        /*0074*/ 	.word	index@(.nv.constant0.triton_poi_fused_convolution_hardtanh_26)
        /*0078*/ 	.short	0x0210
        /*007a*/ 	.short	0x001c


	//----- nvinfo : EIATTR_SW_WAR
	.align		4
.L_23:
        /*007c*/ 	.byte	0x04, 0x36
        /*007e*/ 	.short	(.L_25 - .L_24)
.L_24:
        /*0080*/ 	.word	0x00000008
.L_25:


//--------------------- .nv.callgraph             --------------------------
	.section	.nv.callgraph,"",@"SHT_CUDA_CALLGRAPH"
	.align	4
	.sectionentsize	8
	.align		4
        /*0000*/ 	.word	0x00000000
	.align		4
        /*0004*/ 	.word	0xffffffff
	.align		4
        /*0008*/ 	.word	0x00000000
	.align		4
        /*000c*/ 	.word	0xfffffffe
	.align		4
        /*0010*/ 	.word	0x00000000
	.align		4
        /*0014*/ 	.word	0xfffffffd
	.align		4
        /*0018*/ 	.word	0x00000000
	.align		4
        /*001c*/ 	.word	0xfffffffc


//--------------------- .text.triton_poi_fused_convolution_hardtanh_26 --------------------------
	.section	.text.triton_poi_fused_convolution_hardtanh_26,"ax",@progbits
	.align	128
        .global         triton_poi_fused_convolution_hardtanh_26
        .type           triton_poi_fused_convolution_hardtanh_26,@function
        .size           triton_poi_fused_convolution_hardtanh_26,(.L_x_1 - triton_poi_fused_convolution_hardtanh_26)
        .other          triton_poi_fused_convolution_hardtanh_26,@"STO_CUDA_ENTRY STV_DEFAULT"
triton_poi_fused_convolution_hardtanh_26:
.text.triton_poi_fused_convolution_hardtanh_26:
[----:B------:R-:W0:Y:S02]  /*0000*/  LDC R1, c[0x0][0x28] ;  /* 0x00000a00ff017b82 */ /* 0x000e240000000800 */
[----:B------:R-:W1:Y:S01]  /*0010*/  S2R R0, SR_TID.X ;  /* 0x0000000000007919 */ /* 0x000e620000002100 */
[----:B------:R-:W2:Y:S01]  /*0020*/  LDC.64 R4, c[0x0][0x218] ;  /* 0x00008600ff047b82 */ /* 0x000ea20000000a00 */
[----:B------:R-:W-:Y:S02]  /*0030*/  CS2R R10, SRZ ;  /* 0x00000000000a7805 */ /* 0x000fe4000001ff00 */
[----:B------:R-:W-:Y:S01]  /*0040*/  CS2R R12, SRZ ;  /* 0x00000000000c7805 */ /* 0x000fe2000001ff00 */
[----:B------:R-:W3:Y:S01]  /*0050*/  S2R R9, SR_CTAID.X ;  /* 0x0000000000097919 */ /* 0x000ee20000002500 */
[----:B------:R-:W-:-:S03]  /*0060*/  ULDC.64 UR4, c[0x0][0x208] ;  /* 0x0000820000047ab9 */ /* 0x000fc60000000a00 */
[----:B------:R-:W4:Y:S01]  /*0070*/  LDC.64 R2, c[0x0][0x210] ;  /* 0x00008400ff027b82 */ /* 0x000f220000000a00 */
[----:B-1----:R-:W-:Y:S01]  /*0080*/  IMAD.SHL.U32 R0, R0, 0x2, RZ ;  /* 0x0000000200007824 */ /* 0x002fe200078e00ff */
[----:B---3--:R-:W-:-:S04]  /*0090*/  SHF.R.S32.HI R6, RZ, 0x17, R9 ;  /* 0x00000017ff067819 */ /* 0x008fc80000011409 */
[----:B------:R-:W-:-:S05]  /*00a0*/  LOP3.LUT R0, R0, 0xfe, RZ, 0xc0, !PT ;  /* 0x000000fe00007812 */ /* 0x000fca00078ec0ff */
[----:B------:R-:W-:Y:S01]  /*00b0*/  IMAD R9, R9, 0x100, R0 ;  /* 0x0000010009097824 */ /* 0x000fe200078e0200 */
[----:B------:R-:W-:-:S03]  /*00c0*/  SGXT R0, R6, 0x1 ;  /* 0x000000010600781a */ /* 0x000fc60000000200 */
[C---:B----4-:R-:W-:Y:S01]  /*00d0*/  IMAD.WIDE R2, R9.reuse, 0x4, R2 ;  /* 0x0000000409027825 */ /* 0x050fe200078e0202 */
[----:B------:R-:W-:Y:S02]  /*00e0*/  LEA.HI R0, R0, R9, RZ, 0x7 ;  /* 0x0000000900007211 */ /* 0x000fe400078f38ff */
[----:B------:R-:W-:Y:S02]  /*00f0*/  ISETP.GE.AND P0, PT, R9, 0x200, PT ;  /* 0x000002000900780c */ /* 0x000fe40003f06270 */
[----:B------:R-:W-:-:S05]  /*0100*/  LOP3.LUT R0, R0, 0xffffff80, RZ, 0xc0, !PT ;  /* 0xffffff8000007812 */ /* 0x000fca00078ec0ff */
[----:B------:R-:W-:-:S04]  /*0110*/  IMAD.IADD R7, R9, 0x1, -R0 ;  /* 0x0000000109077824 */ /* 0x000fc800078e0a00 */
[----:B--2---:R-:W-:Y:S02]  /*0120*/  IMAD.WIDE R4, R7, 0x4, R4 ;  /* 0x0000000407047825 */ /* 0x004fe400078e0204 */
[----:B------:R1:W2:Y:S01]  /*0130*/  @!P0 LDG.E.64 R10, desc[UR4][R2.64] ;  /* 0x00000004020a8981 */ /* 0x0002a2000c1e1b00 */
[----:B------:R-:W1:Y:S03]  /*0140*/  LDC.64 R6, c[0x0][0x220] ;  /* 0x00008800ff067b82 */ /* 0x000e660000000a00 */
[----:B------:R-:W2:Y:S01]  /*0150*/  @!P0 LDG.E.EL.64 R12, desc[UR4][R4.64] ;  /* 0x00000004040c8981 */ /* 0x000ea2000c2e1b00 */
[----:B-1----:R-:W-:-:S04]  /*0160*/  IMAD.WIDE R2, R9, 0x4, R6 ;  /* 0x0000000409027825 */ /* 0x002fc800078e0206 */
[----:B--2---:R-:W-:Y:S01]  /*0170*/  FADD R10, R12, R10 ;  /* 0x0000000a0c0a7221 */ /* 0x004fe20000000000 */
[----:B------:R-:W-:-:S04]  /*0180*/  FADD R11, R13, R11 ;  /* 0x0000000b0d0b7221 */ /* 0x000fc80000000000 */
[C---:B------:R-:W-:Y:S02]  /*0190*/  FSETP.GTU.AND P1, PT, R10.reuse, RZ, PT ;  /* 0x000000ff0a00720b */ /* 0x040fe40003f2c000 */
[C---:B------:R-:W-:Y:S02]  /*01a0*/  FSETP.GTU.AND P2, PT, R11.reuse, RZ, PT ;  /* 0x000000ff0b00720b */ /* 0x040fe40003f4c000 */
[----:B------:R-:W-:Y:S02]  /*01b0*/  FSEL R10, R10, RZ, P1 ;  /* 0x000000ff0a0a7208 */ /* 0x000fe40000800000 */
[----:B------:R-:W-:Y:S02]  /*01c0*/  FSEL R11, R11, RZ, P2 ;  /* 0x000000ff0b0b7208 */ /* 0x000fe40001000000 */
[----:B------:R-:W-:Y:S02]  /*01d0*/  FSETP.GEU.AND P3, PT, R10, 6, PT ;  /* 0x40c000000a00780b */ /* 0x000fe40003f6e000 */
[----:B------:R-:W-:-:S02]  /*01e0*/  FSETP.GEU.AND P4, PT, R11, 6, PT ;  /* 0x40c000000b00780b */ /* 0x000fc40003f8e000 */
[----:B------:R-:W-:Y:S02]  /*01f0*/  FSETP.NAN.AND P1, PT, R10, R10, PT ;  /* 0x0000000a0a00720b */ /* 0x000fe40003f28000 */
[----:B------:R-:W-:-:S07]  /*0200*/  FSETP.NAN.AND P2, PT, R11, R11, PT ;  /* 0x0000000b0b00720b */ /* 0x000fce0003f48000 */
[----:B------:R-:W-:Y:S02]  /*0210*/  @P3 SEL R10, R10, 0x40c00000, P1 ;  /* 0x40c000000a0a3807 */ /* 0x000fe40000800000 */
[----:B------:R-:W-:Y:S01]  /*0220*/  @P4 SEL R11, R11, 0x40c00000, P2 ;  /* 0x40c000000b0b4807 */ /* 0x000fe20001000000 */
[----:B------:R-:W-:Y:S06]  /*0230*/  @P0 EXIT ;  /* 0x000000000000094d */ /* 0x000fec0003800000 */
[----:B------:R-:W-:Y:S01]  /*0240*/  STG.E.64 desc[UR4][R2.64], R10 ;  /* 0x0000000a02007986 */ /* 0x000fe2000c101b04 */
[----:B------:R-:W-:Y:S05]  /*0250*/  EXIT ;  /* 0x000000000000794d */ /* 0x000fea0003800000 */
.L_x_0:
[----:B------:R-:W-:-:S00]  /*0260*/  BRA `(.L_x_0) ;  /* 0xfffffffc00fc7947 */ /* 0x000fc0000383ffff */
[----:B------:R-:W-:-:S00]  /*0270*/  NOP ;  /* 0x0000000000007918 */ /* 0x000fc00000000000 */
        /* <DEDUP_REMOVED lines=8> */
.L_x_1:


//--------------------- .nv.constant0.triton_poi_fused_convolution_hardtanh_26 --------------------------
	.section	.nv.constant0.triton_poi_fused_convolution_hardtanh_26,"a",@progbits
	.sectionflags	@""
	.align	4
.nv.constant0.triton_poi_fused_convolution_hardtanh_26:
	.zero		556
